	.headerflags	@"EF_CUDA_TEXMODE_UNIFIED EF_CUDA_64BIT_ADDRESS EF_CUDA_ACCELERATORS EF_CUDA_SM90 EF_CUDA_VIRTUAL_SM(EF_CUDA_SM90)"
	.elftype	@"ET_EXEC"


//--------------------- .nv.info                  --------------------------
	.section	.nv.info,"",@"SHT_CUDA_INFO"
	.align	4


	//----- nvinfo : EIATTR_REGCOUNT
	.align		4
        /*0000*/ 	.byte	0x04, 0x2f
        /*0002*/ 	.short	(.L_1 - .L_0)
	.align		4
.L_0:
        /*0004*/ 	.word	index@(triton_poi_fused_mul_0)
        /*0008*/ 	.word	0x0000000c


	//----- nvinfo : EIATTR_MIN_STACK_SIZE
	.align		4
.L_1:
        /*000c*/ 	.byte	0x04, 0x12
        /*000e*/ 	.short	(.L_3 - .L_2)
	.align		4
.L_2:
        /*0010*/ 	.word	index@(triton_poi_fused_mul_0)
        /*0014*/ 	.word	0x00000000


	//----- nvinfo : EIATTR_FRAME_SIZE
	.align		4
.L_3:
        /*0018*/ 	.byte	0x04, 0x11
        /*001a*/ 	.short	(.L_5 - .L_4)
	.align		4
.L_4:
        /*001c*/ 	.word	index@(triton_poi_fused_mul_0)
        /*0020*/ 	.word	0x00000000


	//----- nvinfo : EIATTR_MIN_STACK_SIZE
	.align		4
.L_5:
        /*0024*/ 	.byte	0x04, 0x12
        /*0026*/ 	.short	(.L_7 - .L_6)
	.align		4
.L_6:
        /*0028*/ 	.word	index@(triton_poi_fused_mul_0)
        /*002c*/ 	.word	0x00000000
.L_7:


//--------------------- .nv.info.triton_poi_fused_mul_0 --------------------------
	.section	.nv.info.triton_poi_fused_mul_0,"",@"SHT_CUDA_INFO"
	.sectionflags	@""
	.align	4


	//----- nvinfo : EIATTR_CUDA_API_VERSION
	.align		4
        /*0000*/ 	.byte	0x04, 0x37
        /*0002*/ 	.short	(.L_9 - .L_8)
.L_8:
        /*0004*/ 	.word	0x0000007c


	//----- nvinfo : EIATTR_KPARAM_INFO
	.align		4
.L_9:
        /*0008*/ 	.byte	0x04, 0x17
        /*000a*/ 	.short	(.L_11 - .L_10)
.L_10:
        /*000c*/ 	.word	0x00000000
        /*0010*/ 	.short	0x0003
        /*0012*/ 	.short	0x0018
        /*0014*/ 	.byte	0x00, 0xf0, 0x11, 0x00


	//----- nvinfo : EIATTR_KPARAM_INFO
	.align		4
.L_11:
        /*0018*/ 	.byte	0x04, 0x17
        /*001a*/ 	.short	(.L_13 - .L_12)
.L_12:
        /*001c*/ 	.word	0x00000000
        /*0020*/ 	.short	0x0002
        /*0022*/ 	.short	0x0010
        /*0024*/ 	.byte	0x00, 0xf4, 0x21, 0x00


	//----- nvinfo : EIATTR_KPARAM_INFO
	.align		4
.L_13:
        /*0028*/ 	.byte	0x04, 0x17
        /*002a*/ 	.short	(.L_15 - .L_14)
.L_14:
        /*002c*/ 	.word	0x00000000
        /*0030*/ 	.short	0x0001
        /*0032*/ 	.short	0x0008
        /*0034*/ 	.byte	0x00, 0xf0, 0x11, 0x00


	//----- nvinfo : EIATTR_KPARAM_INFO
	.align		4
.L_15:
        /*0038*/ 	.byte	0x04, 0x17
        /*003a*/ 	.short	(.L_17 - .L_16)
.L_16:
        /*003c*/ 	.word	0x00000000
        /*0040*/ 	.short	0x0000
        /*0042*/ 	.short	0x0000
        /*0044*/ 	.byte	0x00, 0xf4, 0x21, 0x00


	//----- nvinfo : EIATTR_SPARSE_MMA_MASK
	.align		4
.L_17:
        /*0048*/ 	.byte	0x03, 0x50
        /*004a*/ 	.short	0x0000


	//----- nvinfo : EIATTR_MAXREG_COUNT
	.align		4
        /*004c*/ 	.byte	0x03, 0x1b
        /*004e*/ 	.short	0x00ff


	//----- nvinfo : EIATTR_EXIT_INSTR_OFFSETS
	.align		4
        /*0050*/ 	.byte	0x04, 0x1c
        /*0052*/ 	.short	(.L_19 - .L_18)


	//   ....[0]....
.L_18:
        /*0054*/ 	.word	0x00000110


	//   ....[1]....
        /*0058*/ 	.word	0x00000130


	//----- nvinfo : EIATTR_REQNTID
	.align		4
.L_19:
        /*005c*/ 	.byte	0x04, 0x10
        /*005e*/ 	.short	(.L_21 - .L_20)
.L_20:
        /*0060*/ 	.word	0x00000080
        /*0064*/ 	.word	0x00000001
        /*0068*/ 	.word	0x00000001


	//----- nvinfo : EIATTR_CBANK_PARAM_SIZE
	.align		4
.L_21:
        /*006c*/ 	.byte	0x03, 0x19
        /*006e*/ 	.short	0x001c


	//----- nvinfo : EIATTR_PARAM_CBANK
	.align		4
        /*0070*/ 	.byte	0x04, 0x0a
        /*0072*/ 	.short	(.L_23 - .L_22)
	.align		4
.L_22:
        /*0074*/ 	.word	index@(.nv.constant0.triton_poi_fused_mul_0)
        /*0078*/ 	.short	0x0210
        /*007a*/ 	.short	0x001c


	//----- nvinfo : EIATTR_SW_WAR
	.align		4
.L_23:
        /*007c*/ 	.byte	0x04, 0x36
        /*007e*/ 	.short	(.L_25 - .L_24)
.L_24:
        /*0080*/ 	.word	0x00000008
.L_25:


//--------------------- .nv.callgraph             --------------------------
	.section	.nv.callgraph,"",@"SHT_CUDA_CALLGRAPH"
	.align	4
	.sectionentsize	8
	.align		4
        /*0000*/ 	.word	0x00000000
	.align		4
        /*0004*/ 	.word	0xffffffff
	.align		4
        /*0008*/ 	.word	0x00000000
	.align		4
        /*000c*/ 	.word	0xfffffffe
	.align		4
        /*0010*/ 	.word	0x00000000
	.align		4
        /*0014*/ 	.word	0xfffffffd
	.align		4
        /*0018*/ 	.word	0x00000000
	.align		4
        /*001c*/ 	.word	0xfffffffc


//--------------------- .text.triton_poi_fused_mul_0 --------------------------
	.section	.text.triton_poi_fused_mul_0,"ax",@progbits
	.align	128
        .global         triton_poi_fused_mul_0
        .type           triton_poi_fused_mul_0,@function
        .size           triton_poi_fused_mul_0,(.L_x_1 - triton_poi_fused_mul_0)
        .other          triton_poi_fused_mul_0,@"STO_CUDA_ENTRY STV_DEFAULT"
triton_poi_fused_mul_0:
.text.triton_poi_fused_mul_0:
[----:B------:R-:W0:Y:S02]  /*0000*/  LDC R1, c[0x0][0x28] ;  /* 0x00000a00ff017b82 */ /* 0x000e240000000800 */
[----:B------:R-:W1:Y:S01]  /*0010*/  S2R R0, SR_TID.X ;  /* 0x0000000000007919 */ /* 0x000e620000002100 */
[----:B------:R-:W2:Y:S01]  /*0020*/  LDC.64 R2, c[0x0][0x210] ;  /* 0x00008400ff027b82 */ /* 0x000ea20000000a00 */
[----:B------:R-:W-:Y:S01]  /*0030*/  CS2R R8, SRZ ;  /* 0x0000000000087805 */ /* 0x000fe2000001ff00 */
[----:B------:R-:W-:Y:S01]  /*0040*/  ULDC.64 UR4, c[0x0][0x208] ;  /* 0x0000820000047ab9 */ /* 0x000fe20000000a00 */
[----:B------:R-:W3:Y:S01]  /*0050*/  S2R R7, SR_CTAID.X ;  /* 0x0000000000077919 */ /* 0x000ee20000002500 */
[----:B------:R-:W-:-:S04]  /*0060*/  ULDC UR6, c[0x0][0x218] ;  /* 0x0000860000067ab9 */ /* 0x000fc80000000800 */
[----:B------:R-:W4:Y:S01]  /*0070*/  LDC.64 R4, c[0x0][0x220] ;  /* 0x00008800ff047b82 */ /* 0x000f220000000a00 */
[----:B-1----:R-:W-:-:S04]  /*0080*/  SHF.L.U32 R0, R0, 0x1, RZ ;  /* 0x0000000100007819 */ /* 0x002fc800000006ff */
[----:B------:R-:W-:-:S04]  /*0090*/  LOP3.LUT R0, R0, 0xfe, RZ, 0xc0, !PT ;  /* 0x000000fe00007812 */ /* 0x000fc800078ec0ff */
[----:B---3--:R-:W-:-:S04]  /*00a0*/  LEA R7, R7, R0, 0x8 ;  /* 0x0000000007077211 */ /* 0x008fc800078e40ff */
[C---:B------:R-:W-:Y:S01]  /*00b0*/  ISETP.GE.AND P0, PT, R7.reuse, 0x100, PT ;  /* 0x000001000700780c */ /* 0x040fe20003f06270 */
[----:B--2---:R-:W-:-:S12]  /*00c0*/  IMAD.WIDE R2, R7, 0x4, R2 ;  /* 0x0000000407027825 */ /* 0x004fd800078e0202 */
[----:B------:R-:W2:Y:S01]  /*00d0*/  @!P0 LDG.E.64 R8, desc[UR4][R2.64] ;  /* 0x0000000402088981 */ /* 0x000ea2000c1e1b00 */
[----:B----4-:R-:W-:-:S04]  /*00e0*/  IMAD.WIDE R4, R7, 0x4, R4 ;  /* 0x0000000407047825 */ /* 0x010fc800078e0204 */
[----:B--2---:R-:W-:Y:S01]  /*00f0*/  FMUL R8, R8, UR6 ;  /* 0x0000000608087c20 */ /* 0x004fe20008400000 */
[----:B------:R-:W-:Y:S01]  /*0100*/  FMUL R9, R9, UR6 ;  /* 0x0000000609097c20 */ /* 0x000fe20008400000 */
[----:B------:R-:W-:Y:S06]  /*0110*/  @P0 EXIT ;  /* 0x000000000000094d */ /* 0x000fec0003800000 */
[----:B------:R-:W-:Y:S01]  /*0120*/  STG.E.64 desc[UR4][R4.64], R8 ;  /* 0x0000000804007986 */ /* 0x000fe2000c101b04 */
[----:B------:R-:W-:Y:S05]  /*0130*/  EXIT ;  /* 0x000000000000794d */ /* 0x000fea0003800000 */
.L_x_0:
[----:B------:R-:W-:-:S00]  /*0140*/  BRA `(.L_x_0) ;  /* 0xfffffffc00fc7947 */ /* 0x000fc0000383ffff */
[----:B------:R-:W-:-:S00]  /*0150*/  NOP ;  /* 0x0000000000007918 */ /* 0x000fc00000000000 */
        /* <DEDUP_REMOVED lines=10> */
.L_x_1:


//--------------------- .nv.constant0.triton_poi_fused_mul_0 --------------------------
	.section	.nv.constant0.triton_poi_fused_mul_0,"a",@progbits
	.sectionflags	@""
	.align	4
.nv.constant0.triton_poi_fused_mul_0:
	.zero		556
